//
// Generated by NVIDIA NVVM Compiler
//
// Compiler Build ID: CL-36424714
// Cuda compilation tools, release 13.0, V13.0.88
// Based on NVVM 20.0.0
//

.version 9.0
.target sm_100
.address_size 64

	// .globl	_Z12dummy_kernelv

.visible .entry _Z12dummy_kernelv()
{


	ret;

}


// ===== COMPILED SASS (sm_100) =====

	.target	sm_100

	.elftype	@"ET_EXEC"


//--------------------- .note.nv.tkinfo           --------------------------
	.section	.note.nv.tkinfo,"",@"SHT_NOTE"
	.sectionflags	@"SHF_NOTE_NV_TKINFO"
	.tkinfo
        /*0018*/ 	.word	0x00000002
        /*0030*/ 	.string	""
        /*0030*/ 	.string	"ptxas"
        /*0030*/ 	.string	"Cuda compilation tools, release 13.0, V13.0.88"
        /*0030*/ 	.string	"Build cuda_13.0.r13.0/compiler.36424714_0"
        /*0030*/ 	.string	"-arch sm_100 -m 64 "



//--------------------- .note.nv.cuinfo           --------------------------
	.section	.note.nv.cuinfo,"",@"SHT_NOTE"
	.sectionflags	@"SHF_NOTE_NV_CUINFO"
        /*0018*/ 	.short	0x0002
        /*001a*/ 	.short	0x0064
        /*001c*/ 	.short	0x0082
	.zero		2


//--------------------- .nv.info                  --------------------------
	.section	.nv.info,"",@"SHT_CUDA_INFO"
	.align	4


	//----- nvinfo : EIATTR_REGCOUNT
	.align		4
        /*0000*/ 	.byte	0x04, 0x2f
        /*0002*/ 	.short	(.L_1 - .L_0)
	.align		4
.L_0:
        /*0004*/ 	.word	index@(_Z12dummy_kernelv)
        /*0008*/ 	.word	0x00000004


	//----- nvinfo : EIATTR_FRAME_SIZE
	.align		4
.L_1:
        /*000c*/ 	.byte	0x04, 0x11
        /*000e*/ 	.short	(.L_3 - .L_2)
	.align		4
.L_2:
        /*0010*/ 	.word	index@(_Z12dummy_kernelv)
        /*0014*/ 	.word	0x00000000


	//----- nvinfo : EIATTR_MIN_STACK_SIZE
	.align		4
.L_3:
        /*0018*/ 	.byte	0x04, 0x12
        /*001a*/ 	.short	(.L_5 - .L_4)
	.align		4
.L_4:
        /*001c*/ 	.word	index@(_Z12dummy_kernelv)
        /*0020*/ 	.word	0x00000000
.L_5:


//--------------------- .nv.compat                --------------------------
	.section	.nv.compat,"",@"SHT_CUDA_COMPAT_INFO"
	.align	4
        /*0000*/ 	.byte	0x02, 0x09, 0x00, 0x00, 0x02, 0x02, 0x01, 0x00, 0x02, 0x05, 0x05, 0x00, 0x03, 0x07, 0x01, 0x01
        /*0010*/ 	.byte	0x02, 0x03, 0x00, 0x00, 0x02, 0x06, 0x01, 0x00, 0x04, 0x0b, 0x08, 0x00, 0x09, 0x00, 0x00, 0x00
        /*0020*/ 	.byte	0x00, 0x00, 0x00, 0x00


//--------------------- .nv.info._Z12dummy_kernelv --------------------------
	.section	.nv.info._Z12dummy_kernelv,"",@"SHT_CUDA_INFO"
	.sectionflags	@""
	.align	4


	//----- nvinfo : EIATTR_CUDA_API_VERSION
	.align		4
        /*0000*/ 	.byte	0x04, 0x37
        /*0002*/ 	.short	(.L_7 - .L_6)
.L_6:
        /*0004*/ 	.word	0x00000082


	//----- nvinfo : EIATTR_SPARSE_MMA_MASK
	.align		4
.L_7:
        /*0008*/ 	.byte	0x03, 0x50
        /*000a*/ 	.short	0x0000


	//----- nvinfo : EIATTR_MAXREG_COUNT
	.align		4
        /*000c*/ 	.byte	0x03, 0x1b
        /*000e*/ 	.short	0x00ff


	//----- nvinfo : EIATTR_MERCURY_ISA_VERSION
	.align		4
        /*0010*/ 	.byte	0x03, 0x5f
        /*0012*/ 	.short	0x0101


	//----- nvinfo : EIATTR_VRC_CTA_INIT_COUNT
	.align		4
        /*0014*/ 	.byte	0x02, 0x4a
	.zero		1
	.zero		1


	//----- nvinfo : EIATTR_EXIT_INSTR_OFFSETS
	.align		4
        /*0018*/ 	.byte	0x04, 0x1c
        /*001a*/ 	.short	(.L_9 - .L_8)


	//   ....[0]....
.L_8:
        /*001c*/ 	.word	0x00000010


	//----- nvinfo : EIATTR_SW_WAR
	.align		4
.L_9:
        /*0020*/ 	.byte	0x04, 0x36
        /*0022*/ 	.short	(.L_11 - .L_10)
.L_10:
        /*0024*/ 	.word	0x00000008
.L_11:


//--------------------- .nv.callgraph             --------------------------
	.section	.nv.callgraph,"",@"SHT_CUDA_CALLGRAPH"
	.align	4
	.sectionentsize	8
	.align		4
        /*0000*/ 	.word	0x00000000
	.align		4
        /*0004*/ 	.word	0xffffffff
	.align		4
        /*0008*/ 	.word	0x00000000
	.align		4
        /*000c*/ 	.word	0xfffffffe
	.align		4
        /*0010*/ 	.word	0x00000000
	.align		4
        /*0014*/ 	.word	0xfffffffd
	.align		4
        /*0018*/ 	.word	0x00000000
	.align		4
        /*001c*/ 	.word	0xfffffffc


//--------------------- .text._Z12dummy_kernelv   --------------------------
	.section	.text._Z12dummy_kernelv,"ax",@progbits
	.align	128
        .global         _Z12dummy_kernelv
        .type           _Z12dummy_kernelv,@function
        .size           _Z12dummy_kernelv,(.L_x_1 - _Z12dummy_kernelv)
        .other          _Z12dummy_kernelv,@"STO_CUDA_ENTRY STV_DEFAULT"
_Z12dummy_kernelv:
.text._Z12dummy_kernelv:
[----:B------:R-:W-:Y:S01]  /*0000*/  LDC R1, c[0x0][0x37c] ;  /* 0x0000df00ff017b82 */ /* 0x000fe20000000800 */
[----:B------:R-:W-:Y:S05]  /*0010*/  EXIT ;  /* 0x000000000000794d */ /* 0x000fea0003800000 */
.L_x_0:
[----:B------:R-:W-:-:S00]  /*0020*/  BRA `(.L_x_0) ;  /* 0xfffffffc00fc7947 */ /* 0x000fc0000383ffff */
[----:B------:R-:W-:-:S00]  /*0030*/  NOP ;  /* 0x0000000000007918 */ /* 0x000fc00000000000 */
        /* <DEDUP_REMOVED lines=12> */
.L_x_1:


//--------------------- .nv.shared.reserved.0     --------------------------
	.section	.nv.shared.reserved.0,"aw",@nobits
	.weak		__nv_reservedSMEM_offset_0_alias
	.size		__nv_reservedSMEM_offset_0_alias, 0, 64
	.other		__nv_reservedSMEM_offset_0_alias,@"STO_CUDA_RESERVED_SHARED STV_DEFAULT"
__nv_reservedSMEM_offset_0_alias:
	.zero		0
	.zero		64


//--------------------- .nv.constant0._Z12dummy_kernelv --------------------------
	.section	.nv.constant0._Z12dummy_kernelv,"a",@progbits
	.sectionflags	@""
	.align	4
.nv.constant0._Z12dummy_kernelv:
	.zero		896


//--------------------- SYMBOLS --------------------------

	.type		.nv.reservedSmem.offset0,@object
	.size		.nv.reservedSmem.offset0,0x4
